	.headerflags	@"EF_CUDA_TEXMODE_UNIFIED EF_CUDA_64BIT_ADDRESS EF_CUDA_ACCELERATORS EF_CUDA_SM90 EF_CUDA_VIRTUAL_SM(EF_CUDA_SM90)"
	.elftype	@"ET_EXEC"


//--------------------- .nv.info                  --------------------------
	.section	.nv.info,"",@"SHT_CUDA_INFO"
	.align	4


	//----- nvinfo : EIATTR_REGCOUNT
	.align		4
        /*0000*/ 	.byte	0x04, 0x2f
        /*0002*/ 	.short	(.L_1 - .L_0)
	.align		4
.L_0:
        /*0004*/ 	.word	index@(triton_mm)
        /*0008*/ 	.word	0x0000002a


	//----- nvinfo : EIATTR_MIN_STACK_SIZE
	.align		4
.L_1:
        /*000c*/ 	.byte	0x04, 0x12
        /*000e*/ 	.short	(.L_3 - .L_2)
	.align		4
.L_2:
        /*0010*/ 	.word	index@(triton_mm)
        /*0014*/ 	.word	0x00000000


	//----- nvinfo : EIATTR_FRAME_SIZE
	.align		4
.L_3:
        /*0018*/ 	.byte	0x04, 0x11
        /*001a*/ 	.short	(.L_5 - .L_4)
	.align		4
.L_4:
        /*001c*/ 	.word	index@(triton_mm)
        /*0020*/ 	.word	0x00000000


	//----- nvinfo : EIATTR_MIN_STACK_SIZE
	.align		4
.L_5:
        /*0024*/ 	.byte	0x04, 0x12
        /*0026*/ 	.short	(.L_7 - .L_6)
	.align		4
.L_6:
        /*0028*/ 	.word	index@(triton_mm)
        /*002c*/ 	.word	0x00000000
.L_7:


//--------------------- .nv.info.triton_mm        --------------------------
	.section	.nv.info.triton_mm,"",@"SHT_CUDA_INFO"
	.sectionflags	@""
	.align	4


	//----- nvinfo : EIATTR_CUDA_API_VERSION
	.align		4
        /*0000*/ 	.byte	0x04, 0x37
        /*0002*/ 	.short	(.L_9 - .L_8)
.L_8:
        /*0004*/ 	.word	0x0000007c


	//----- nvinfo : EIATTR_KPARAM_INFO
	.align		4
.L_9:
        /*0008*/ 	.byte	0x04, 0x17
        /*000a*/ 	.short	(.L_11 - .L_10)
.L_10:
        /*000c*/ 	.word	0x00000000
        /*0010*/ 	.short	0x0002
        /*0012*/ 	.short	0x0010
        /*0014*/ 	.byte	0x00, 0xf0, 0x21, 0x00


	//----- nvinfo : EIATTR_KPARAM_INFO
	.align		4
.L_11:
        /*0018*/ 	.byte	0x04, 0x17
        /*001a*/ 	.short	(.L_13 - .L_12)
.L_12:
        /*001c*/ 	.word	0x00000000
        /*0020*/ 	.short	0x0001
        /*0022*/ 	.short	0x0008
        /*0024*/ 	.byte	0x00, 0xf0, 0x21, 0x00


	//----- nvinfo : EIATTR_KPARAM_INFO
	.align		4
.L_13:
        /*0028*/ 	.byte	0x04, 0x17
        /*002a*/ 	.short	(.L_15 - .L_14)
.L_14:
        /*002c*/ 	.word	0x00000000
        /*0030*/ 	.short	0x0000
        /*0032*/ 	.short	0x0000
        /*0034*/ 	.byte	0x00, 0xf0, 0x21, 0x00


	//----- nvinfo : EIATTR_SPARSE_MMA_MASK
	.align		4
.L_15:
        /*0038*/ 	.byte	0x03, 0x50
        /*003a*/ 	.short	0x0000


	//----- nvinfo : EIATTR_MAXREG_COUNT
	.align		4
        /*003c*/ 	.byte	0x03, 0x1b
        /*003e*/ 	.short	0x00ff


	//----- nvinfo : EIATTR_EXIT_INSTR_OFFSETS
	.align		4
        /*0040*/ 	.byte	0x04, 0x1c
        /*0042*/ 	.short	(.L_17 - .L_16)


	//   ....[0]....
.L_16:
        /*0044*/ 	.word	0x00000e40


	//   ....[1]....
        /*0048*/ 	.word	0x00000e90


	//----- nvinfo : EIATTR_MAX_THREADS
	.align		4
.L_17:
        /*004c*/ 	.byte	0x04, 0x05
        /*004e*/ 	.short	(.L_19 - .L_18)
.L_18:
        /*0050*/ 	.word	0x00000100
        /*0054*/ 	.word	0x00000001
        /*0058*/ 	.word	0x00000001


	//----- nvinfo : EIATTR_CBANK_PARAM_SIZE
	.align		4
.L_19:
        /*005c*/ 	.byte	0x03, 0x19
        /*005e*/ 	.short	0x0018


	//----- nvinfo : EIATTR_PARAM_CBANK
	.align		4
        /*0060*/ 	.byte	0x04, 0x0a
        /*0062*/ 	.short	(.L_21 - .L_20)
	.align		4
.L_20:
        /*0064*/ 	.word	index@(.nv.constant0.triton_mm)
        /*0068*/ 	.short	0x0210
        /*006a*/ 	.short	0x0018


	//----- nvinfo : EIATTR_SW_WAR
	.align		4
.L_21:
        /*006c*/ 	.byte	0x04, 0x36
        /*006e*/ 	.short	(.L_23 - .L_22)
.L_22:
        /*0070*/ 	.word	0x00000008
.L_23:


//--------------------- .nv.callgraph             --------------------------
	.section	.nv.callgraph,"",@"SHT_CUDA_CALLGRAPH"
	.align	4
	.sectionentsize	8
	.align		4
        /*0000*/ 	.word	0x00000000
	.align		4
        /*0004*/ 	.word	0xffffffff
	.align		4
        /*0008*/ 	.word	0x00000000
	.align		4
        /*000c*/ 	.word	0xfffffffe
	.align		4
        /*0010*/ 	.word	0x00000000
	.align		4
        /*0014*/ 	.word	0xfffffffd
	.align		4
        /*0018*/ 	.word	0x00000000
	.align		4
        /*001c*/ 	.word	0xfffffffc


//--------------------- .text.triton_mm           --------------------------
	.section	.text.triton_mm,"ax",@progbits
	.sectionflags	@"SHF_BARRIERS=1"
	.align	128
        .global         triton_mm
        .type           triton_mm,@function
        .size           triton_mm,(.L_x_2 - triton_mm)
        .other          triton_mm,@"STO_CUDA_ENTRY STV_DEFAULT"
triton_mm:
.text.triton_mm:
[----:B------:R-:W1:Y:S08]  /*0000*/  LDC R1, c[0x0][0x28] ;  /* 0x00000a00ff017b82 */ /* 0x000e700000000800 */
[----:B------:R-:W2:Y:S01]  /*0010*/  S2UR UR13, SR_CTAID.X ;  /* 0x00000000000d79c3 */ /* 0x000ea20000002500 */
[----:B------:R-:W3:Y:S01]  /*0020*/  S2R R30, SR_TID.X ;  /* 0x00000000001e7919 */ /* 0x000ee20000002100 */
[----:B------:R-:W-:-:S06]  /*0030*/  ULDC.64 UR14, c[0x0][0x208] ;  /* 0x00008200000e7ab9 */ /* 0x000fcc0000000a00 */
[----:B------:R-:W4:Y:S08]  /*0040*/  LDC.64 R32, c[0x0][0x210] ;  /* 0x00008400ff207b82 */ /* 0x000f300000000a00 */
[----:B------:R-:W5:Y:S01]  /*0050*/  LDC.64 R36, c[0x0][0x218] ;  /* 0x00008600ff247b82 */ /* 0x000f620000000a00 */
[----:B--2---:R-:W-:-:S04]  /*0060*/  UIMAD.WIDE UR4, UR13, 0x38e38e39, URZ ;  /* 0x38e38e390d0478a5 */ /* 0x004fc8000f8e023f */
[----:B------:R-:W-:-:S04]  /*0070*/  USHF.R.U32.HI UR4, URZ, 0x1f, UR5 ;  /* 0x0000001f3f047899 */ /* 0x000fc80008011605 */
[----:B------:R-:W-:Y:S01]  /*0080*/  ULEA.HI.SX32 UR6, UR5, UR4, 0x18 ;  /* 0x0000000405067291 */ /* 0x000fe2000f8fc23f */
[C---:B---3--:R-:W-:Y:S01]  /*0090*/  IMAD.SHL.U32 R26, R30.reuse, 0x2, RZ ;  /* 0x000000021e1a7824 */ /* 0x048fe200078e00ff */
[----:B------:R-:W-:Y:S01]  /*00a0*/  SHF.R.U32.HI R25, RZ, 0x4, R30 ;  /* 0x00000004ff197819 */ /* 0x000fe2000001161e */
[----:B------:R-:W-:Y:S01]  /*00b0*/  UMOV UR4, 0xfffffff8 ;  /* 0xfffffff800047882 */ /* 0x000fe20000000000 */
[----:B------:R-:W-:Y:S01]  /*00c0*/  UIMAD UR8, UR6, -0x480, UR13 ;  /* 0xfffffb80060878a4 */ /* 0x000fe2000f8e020d */
[C---:B------:R-:W-:Y:S01]  /*00d0*/  IMAD.SHL.U32 R27, R30.reuse, 0x8, RZ ;  /* 0x000000081e1b7824 */ /* 0x040fe200078e00ff */
[----:B------:R-:W-:Y:S01]  /*00e0*/  UIMAD UR4, UR6, UR4, 0x1 ;  /* 0x00000001060474a4 */ /* 0x000fe2000f8e0204 */
[----:B------:R-:W-:Y:S01]  /*00f0*/  SGXT.U32 R25, R25, 0x4 ;  /* 0x000000041919781a */ /* 0x000fe20000000000 */
[----:B------:R-:W-:Y:S01]  /*0100*/  IMAD.SHL.U32 R20, R30, 0x40, RZ ;  /* 0x000000401e147824 */ /* 0x000fe200078e00ff */
[----:B------:R-:W-:Y:S01]  /*0110*/  LOP3.LUT R39, R26, 0x1e, RZ, 0xc0, !PT ;  /* 0x0000001e1a277812 */ /* 0x000fe200078ec0ff */
[----:B------:R-:W-:Y:S01]  /*0120*/  UISETP.LT.AND UP0, UPT, UR4, 0x8, UPT ;  /* 0x000000080400788c */ /* 0x000fe2000bf01270 */
[----:B------:R-:W-:Y:S01]  /*0130*/  IMAD.U32 R4, RZ, RZ, UR8 ;  /* 0x00000008ff047e24 */ /* 0x000fe2000f8e00ff */
[----:B------:R-:W-:-:S02]  /*0140*/  LOP3.LUT R9, R27, 0x18, R30, 0x48, !PT ;  /* 0x000000181b097812 */ /* 0x000fc400078e481e */
[----:B------:R-:W-:Y:S01]  /*0150*/  USEL UR7, UR4, 0x8, UP0 ;  /* 0x0000000804077887 */ /* 0x000fe20008000000 */
[----:B----4-:R-:W-:Y:S01]  /*0160*/  IMAD.WIDE.U32 R38, R39, 0x2, R32 ;  /* 0x0000000227267825 */ /* 0x010fe200078e0020 */
[----:B------:R-:W-:Y:S01]  /*0170*/  IABS R4, R4 ;  /* 0x0000000400047213 */ /* 0x000fe20000000000 */
[----:B------:R-:W-:Y:S01]  /*0180*/  UMOV UR4, URZ ;  /* 0x0000003f00047c82 */ /* 0x000fe20008000000 */
[----:B------:R-:W-:Y:S01]  /*0190*/  ULOP3.LUT UR8, UR8, UR7, URZ, 0x3c, !UPT ;  /* 0x0000000708087292 */ /* 0x000fe2000f8e3c3f */
[----:B------:R-:W-:Y:S01]  /*01a0*/  IMAD.SHL.U32 R9, R9, 0x2, RZ ;  /* 0x0000000209097824 */ /* 0x000fe200078e00ff */
[----:B------:R-:W-:Y:S01]  /*01b0*/  R2UR UR10, R4 ;  /* 0x00000000040a72ca */ /* 0x000fe200000e0000 */
[----:B------:R-:W-:Y:S01]  /*01c0*/  IMAD.U32 R3, RZ, RZ, UR7 ;  /* 0x00000007ff037e24 */ /* 0x000fe2000f8e00ff */
[--C-:B------:R-:W-:Y:S02]  /*01d0*/  SHF.R.U32.HI R23, RZ, 0x4, R30.reuse ;  /* 0x00000004ff177819 */ /* 0x100fe4000001161e */
[----:B------:R-:W-:-:S02]  /*01e0*/  SHF.R.U32.HI R21, RZ, 0x5, R30 ;  /* 0x00000005ff157819 */ /* 0x000fc4000001161e */
[-C--:B------:R-:W-:Y:S02]  /*01f0*/  IABS R0, R3.reuse ;  /* 0x0000000300007213 */ /* 0x080fe40000000000 */
[----:B------:R-:W-:Y:S02]  /*0200*/  IABS R3, R3 ;  /* 0x0000000300037213 */ /* 0x000fe40000000000 */
[----:B------:R-:W-:Y:S02]  /*0210*/  R2UR UR16, R0 ;  /* 0x00000000001072ca */ /* 0x000fe400000e0000 */
[----:B------:R-:W-:Y:S02]  /*0220*/  SGXT.U32 R23, R23, 0x1 ;  /* 0x000000011717781a */ /* 0x000fe40000000000 */
[----:B------:R-:W-:Y:S02]  /*0230*/  SGXT.U32 R21, R21, 0x3 ;  /* 0x000000031515781a */ /* 0x000fe40000000000 */
[----:B------:R-:W-:-:S07]  /*0240*/  LOP3.LUT R20, R20, 0x3c0, RZ, 0xc0, !PT ;  /* 0x000003c014147812 */ /* 0x000fce00078ec0ff */
[----:B------:R-:W2:Y:S08]  /*0250*/  I2F.RP R0, UR16 ;  /* 0x0000001000007d06 */ /* 0x000eb00008209400 */
[----:B--2---:R-:W2:Y:S02]  /*0260*/  MUFU.RCP R0, R0 ;  /* 0x0000000000007308 */ /* 0x004ea40000001000 */
[----:B--2---:R-:W-:-:S02]  /*0270*/  VIADD R2, R0, 0xffffffe ;  /* 0x0ffffffe00027836 */ /* 0x004fc40000000000 */
[----:B------:R-:W-:-:S04]  /*0280*/  IMAD.MOV R0, RZ, RZ, -R3 ;  /* 0x000000ffff007224 */ /* 0x000fc800078e0a03 */
[----:B------:R-:W2:Y:S01]  /*0290*/  F2I.FTZ.U32.TRUNC.NTZ R2, R2 ;  /* 0x0000000200027305 */ /* 0x000ea2000021f000 */
[----:B------:R-:W-:Y:S02]  /*02a0*/  R2UR UR11, R0 ;  /* 0x00000000000b72ca */ /* 0x000fe400000e0000 */
[----:B------:R-:W-:-:S04]  /*02b0*/  SHF.R.U32.HI R0, RZ, 0x2, R30 ;  /* 0x00000002ff007819 */ /* 0x000fc8000001161e */
[----:B------:R-:W-:Y:S02]  /*02c0*/  SGXT.U32 R0, R0, 0x6 ;  /* 0x000000060000781a */ /* 0x000fe40000000000 */
[----:B--2---:R-:W-:-:S13]  /*02d0*/  R2UR UR5, R2 ;  /* 0x00000000020572ca */ /* 0x004fda00000e0000 */
[----:B------:R-:W-:-:S04]  /*02e0*/  UIADD3 UR9, URZ, -UR5, URZ ;  /* 0x800000053f097290 */ /* 0x000fc8000fffe03f */
[----:B------:R-:W-:-:S04]  /*02f0*/  UIMAD UR9, UR9, UR16, URZ ;  /* 0x00000010090972a4 */ /* 0x000fc8000f8e023f */
[----:B------:R-:W-:-:S07]  /*0300*/  UIMAD.WIDE.U32 UR4, UR5, UR9, UR4 ;  /* 0x00000009050472a5 */ /* 0x000fce000f8e0004 */
[----:B------:R-:W-:Y:S02]  /*0310*/  UMOV UR9, UR5 ;  /* 0x0000000500097c82 */ /* 0x000fe40008000000 */
[----:B------:R-:W-:-:S04]  /*0320*/  UIMAD.WIDE.U32 UR4, UR9, UR10, URZ ;  /* 0x0000000a090472a5 */ /* 0x000fc8000f8e003f */
[----:B------:R-:W-:-:S04]  /*0330*/  UIMAD UR4, UR5, UR11, UR10 ;  /* 0x0000000b050472a4 */ /* 0x000fc8000f8e020a */
[----:B------:R-:W-:-:S11]  /*0340*/  UISETP.GT.U32.AND UP1, UPT, UR16, UR4, UPT ;  /* 0x000000041000728c */ /* 0x000fd6000bf24070 */
[----:B------:R-:W-:Y:S02]  /*0350*/  @!UP1 UIADD3 UR4, UR4, -UR16, URZ ;  /* 0x8000001004049290 */ /* 0x000fe4000fffe03f */
[----:B------:R-:W-:Y:S02]  /*0360*/  @!UP1 UIADD3 UR5, UR5, 0x1, URZ ;  /* 0x0000000105059890 */ /* 0x000fe4000fffe03f */
[----:B------:R-:W-:Y:S02]  /*0370*/  UISETP.GE.U32.AND UP0, UPT, UR4, UR16, UPT ;  /* 0x000000100400728c */ /* 0x000fe4000bf06070 */
[----:B------:R-:W-:Y:S01]  /*0380*/  UISETP.GE.AND UP1, UPT, UR8, URZ, UPT ;  /* 0x0000003f0800728c */ /* 0x000fe2000bf26270 */
[----:B------:R-:W2:Y:S01]  /*0390*/  S2UR UR8, SR_CgaCtaId ;  /* 0x00000000000879c3 */ /* 0x000ea20000008800 */
[----:B------:R-:W-:-:S07]  /*03a0*/  UMOV UR4, 0x400 ;  /* 0x0000040000047882 */ /* 0x000fce0000000000 */
[----:B------:R-:W-:Y:S02]  /*03b0*/  @UP0 UIADD3 UR5, UR5, 0x1, URZ ;  /* 0x0000000105050890 */ /* 0x000fe4000fffe03f */
[----:B------:R-:W-:Y:S02]  /*03c0*/  UISETP.NE.AND UP0, UPT, UR7, URZ, UPT ;  /* 0x0000003f0700728c */ /* 0x000fe4000bf05270 */
[----:B------:R-:W-:Y:S02]  /*03d0*/  ULOP3.LUT UR7, URZ, UR7, URZ, 0x33, !UPT ;  /* 0x000000073f077292 */ /* 0x000fe4000f8e333f */
[----:B------:R-:W-:-:S04]  /*03e0*/  @!UP1 UIADD3 UR5, -UR5, URZ, URZ ;  /* 0x0000003f05059290 */ /* 0x000fc8000fffe13f */
[----:B------:R-:W-:-:S04]  /*03f0*/  USEL UR5, UR7, UR5, !UP0 ;  /* 0x0000000507057287 */ /* 0x000fc8000c000000 */
[----:B------:R-:W-:Y:S02]  /*0400*/  USHF.L.U32 UR12, UR5, 0x7, URZ ;  /* 0x00000007050c7899 */ /* 0x000fe4000800063f */
[----:B--2---:R-:W-:-:S03]  /*0410*/  UPRMT UR8, UR8, 0x654, UR4 ;  /* 0x0000065408087896 */ /* 0x004fc60008000004 */
[----:B------:R-:W-:Y:S01]  /*0420*/  UMOV UR4, 0x20 ;  /* 0x0000002000047882 */ /* 0x000fe20000000000 */
[----:B------:R-:W-:Y:S01]  /*0430*/  LOP3.LUT R2, R0, UR12, RZ, 0xfc, !PT ;  /* 0x0000000c00027c12 */ /* 0x000fe2000f8efcff */
[----:B------:R-:W-:-:S04]  /*0440*/  IMAD.U32 R7, RZ, RZ, UR12 ;  /* 0x0000000cff077e24 */ /* 0x000fc8000f8e00ff */
[----:B------:R-:W-:-:S05]  /*0450*/  IMAD.HI R3, R2, 0x38e38e39, RZ ;  /* 0x38e38e3902037827 */ /* 0x000fca00078e02ff */
[----:B------:R-:W-:-:S04]  /*0460*/  SHF.R.U32.HI R4, RZ, 0x1f, R3 ;  /* 0x0000001fff047819 */ /* 0x000fc80000011603 */
[----:B------:R-:W-:Y:S02]  /*0470*/  LEA.HI.SX32 R5, R3, R4, 0x14 ;  /* 0x0000000403057211 */ /* 0x000fe400078fa2ff */
[----:B------:R-:W-:Y:S02]  /*0480*/  SHF.R.U32.HI R3, RZ, 0x2, R30 ;  /* 0x00000002ff037819 */ /* 0x000fe4000001161e */
[----:B------:R-:W-:Y:S02]  /*0490*/  LOP3.LUT R4, R7, 0x40, R0, 0xfe, !PT ;  /* 0x0000004007047812 */ /* 0x000fe400078efe00 */
[----:B------:R-:W-:Y:S02]  /*04a0*/  LOP3.LUT R6, R26, 0x18, R3, 0x48, !PT ;  /* 0x000000181a067812 */ /* 0x000fe400078e4803 */
[----:B------:R-:W-:Y:S01]  /*04b0*/  LOP3.LUT R7, R26, 0x6, RZ, 0xc0, !PT ;  /* 0x000000061a077812 */ /* 0x000fe200078ec0ff */
[----:B------:R-:W-:-:S04]  /*04c0*/  IMAD.HI R3, R4, 0x38e38e39, RZ ;  /* 0x38e38e3904037827 */ /* 0x000fc800078e02ff */
[----:B------:R-:W-:Y:S01]  /*04d0*/  IMAD R8, R25, 0x20, R6 ;  /* 0x0000002019087824 */ /* 0x000fe200078e0206 */
[----:B------:R-:W-:-:S03]  /*04e0*/  SHF.R.U32.HI R6, RZ, 0x1f, R3 ;  /* 0x0000001fff067819 */ /* 0x000fc60000011603 */
[----:B------:R-:W-:Y:S01]  /*04f0*/  IMAD.IADD R8, R7, 0x1, R8 ;  /* 0x0000000107087824 */ /* 0x000fe200078e0208 */
[----:B------:R-:W-:Y:S01]  /*0500*/  LEA.HI.SX32 R7, R3, R6, 0x14 ;  /* 0x0000000603077211 */ /* 0x000fe200078fa2ff */
[----:B------:R-:W-:Y:S01]  /*0510*/  IMAD R6, R5, -0x4800, R2 ;  /* 0xffffb80005067824 */ /* 0x000fe200078e0202 */
[----:B------:R-:W-:Y:S02]  /*0520*/  LOP3.LUT R3, R27, 0x18, RZ, 0xc0, !PT ;  /* 0x000000181b037812 */ /* 0x000fe400078ec0ff */
[----:B------:R-:W-:Y:S01]  /*0530*/  LOP3.LUT R2, R0, 0x40, RZ, 0xfc, !PT ;  /* 0x0000004000027812 */ /* 0x000fe200078efcff */
[----:B------:R-:W-:Y:S01]  /*0540*/  IMAD R4, R7, -0x4800, R4 ;  /* 0xffffb80007047824 */ /* 0x000fe200078e0204 */
[----:B------:R-:W-:Y:S01]  /*0550*/  LEA R24, R8, UR8, 0x1 ;  /* 0x0000000808187c11 */ /* 0x000fe2000f8e08ff */
[----:B------:R-:W-:Y:S01]  /*0560*/  IMAD R0, R0, 0x40, R9 ;  /* 0x0000004000007824 */ /* 0x000fe200078e0209 */
[----:B------:R-:W-:Y:S01]  /*0570*/  SHF.R.U32.HI R5, RZ, 0x1, R30 ;  /* 0x00000001ff057819 */ /* 0x000fe2000001161e */
[----:B------:R-:W-:-:S02]  /*0580*/  IMAD R35, R6, 0xc00, R3 ;  /* 0x00000c0006237824 */ /* 0x000fc400078e0203 */
[----:B------:R-:W-:Y:S01]  /*0590*/  IMAD R2, R2, 0x40, R9 ;  /* 0x0000004002027824 */ /* 0x000fe200078e0209 */
[----:B------:R-:W-:Y:S01]  /*05a0*/  @!PT LDS RZ, [RZ] ;  /* 0x00000000fffff984 */ /* 0x000fe20000000800 */
[----:B------:R-:W-:Y:S01]  /*05b0*/  @!PT LDS RZ, [RZ] ;  /* 0x00000000fffff984 */ /* 0x000fe20000000800 */
[----:B------:R-:W-:Y:S01]  /*05c0*/  @!PT LDS RZ, [RZ] ;  /* 0x00000000fffff984 */ /* 0x000fe20000000800 */
[----:B------:R-:W-:Y:S01]  /*05d0*/  LDGSTS.E [R24], desc[UR14][R38.64] ;  /* 0x0000000026187fae */ /* 0x000fe2000b92184e */
[----:B------:R-:W-:Y:S01]  /*05e0*/  IMAD R3, R4, 0xc00, R3 ;  /* 0x00000c0004037824 */ /* 0x000fe200078e0203 */
[----:B------:R-:W-:Y:S01]  /*05f0*/  SHF.R.U32.HI R4, RZ, 0x3, R30 ;  /* 0x00000003ff047819 */ /* 0x000fe2000001161e */
[--C-:B-1---5:R-:W-:Y:S01]  /*0600*/  IMAD.WIDE R34, R35, 0x2, R36.reuse ;  /* 0x0000000223227825 */ /* 0x122fe200078e0224 */
[----:B------:R-:W0:Y:S01]  /*0610*/  LDGDEPBAR ;  /* 0x00000000000079af */ /* 0x000e220000000000 */
[----:B------:R-:W-:Y:S02]  /*0620*/  SGXT.U32 R5, R5, 0x2 ;  /* 0x000000020505781a */ /* 0x000fe40000000000 */
[----:B------:R-:W-:Y:S01]  /*0630*/  VIADD R0, R0, UR8 ;  /* 0x0000000800007c36 */ /* 0x000fe20008000000 */
[----:B------:R-:W-:Y:S01]  /*0640*/  SGXT.U32 R4, R4, 0x1 ;  /* 0x000000010404781a */ /* 0x000fe20000000000 */
[----:B------:R-:W-:-:S03]  /*0650*/  IMAD.WIDE R36, R3, 0x2, R36 ;  /* 0x0000000203247825 */ /* 0x000fc600078e0224 */
[----:B------:R-:W-:Y:S01]  /*0660*/  LDGSTS.E.BYPASS.128 [R0+0x400], desc[UR14][R34.64] ;  /* 0x0040000022007fae */ /* 0x000fe2000b901c4e */
[----:B------:R-:W-:Y:S02]  /*0670*/  VIADD R2, R2, UR8 ;  /* 0x0000000802027c36 */ /* 0x000fe40008000000 */
[----:B------:R-:W-:Y:S02]  /*0680*/  IMAD.SHL.U32 R3, R23, 0x40, RZ ;  /* 0x0000004017037824 */ /* 0x000fe400078e00ff */
[----:B------:R-:W-:Y:S01]  /*0690*/  IMAD.SHL.U32 R6, R21, 0x8, RZ ;  /* 0x0000000815067824 */ /* 0x000fe200078e00ff */
[----:B------:R-:W-:Y:S04]  /*06a0*/  LDGSTS.E.BYPASS.128 [R2+0x400], desc[UR14][R36.64] ;  /* 0x0040000024027fae */ /* 0x000fe8000b901c4e */
[----:B------:R-:W0:Y:S01]  /*06b0*/  LDGDEPBAR ;  /* 0x00000000000079af */ /* 0x000e220000000000 */
[----:B------:R-:W-:-:S02]  /*06c0*/  LOP3.LUT R7, R3, R6, RZ, 0xfc, !PT ;  /* 0x0000000603077212 */ /* 0x000fc400078efcff */
[-C--:B------:R-:W-:Y:S02]  /*06d0*/  LOP3.LUT R3, R23, R5.reuse, RZ, 0x3c, !PT ;  /* 0x0000000517037212 */ /* 0x080fe400078e3cff */
[----:B------:R-:W-:Y:S02]  /*06e0*/  LOP3.LUT R6, R4, R5, RZ, 0x3c, !PT ;  /* 0x0000000504067212 */ /* 0x000fe400078e3cff */
[----:B------:R-:W-:Y:S01]  /*06f0*/  LOP3.LUT R7, R7, 0x7, R30, 0xf8, !PT ;  /* 0x0000000707077812 */ /* 0x000fe200078ef81e */
[----:B------:R-:W-:Y:S01]  /*0700*/  IMAD.SHL.U32 R3, R3, 0x10, RZ ;  /* 0x0000001003037824 */ /* 0x000fe200078e00ff */
[----:B------:R-:W-:Y:S01]  /*0710*/  LOP3.LUT R4, R5, 0x2, R4, 0x1e, !PT ;  /* 0x0000000205047812 */ /* 0x000fe200078e1e04 */
[----:B------:R-:W-:Y:S01]  /*0720*/  IMAD.SHL.U32 R9, R6, 0x10, RZ ;  /* 0x0000001006097824 */ /* 0x000fe200078e00ff */
[----:B------:R-:W-:Y:S01]  /*0730*/  LOP3.LUT R6, R5, 0x2, R23, 0x1e, !PT ;  /* 0x0000000205067812 */ /* 0x000fe200078e1e17 */
[----:B------:R-:W-:Y:S01]  /*0740*/  IMAD.SHL.U32 R28, R7, 0x40, RZ ;  /* 0x00000040071c7824 */ /* 0x000fe200078e00ff */
[----:B------:R-:W-:Y:S01]  /*0750*/  LOP3.LUT R22, R3, R20, RZ, 0xfc, !PT ;  /* 0x0000001403167212 */ /* 0x000fe200078efcff */
[----:B------:R-:W-:-:S02]  /*0760*/  IMAD.SHL.U32 R17, R4, 0x10, RZ ;  /* 0x0000001004117824 */ /* 0x000fc400078e00ff */
[----:B------:R-:W-:Y:S01]  /*0770*/  IMAD.SHL.U32 R5, R6, 0x10, RZ ;  /* 0x0000001006057824 */ /* 0x000fe200078e00ff */
[----:B------:R-:W-:Y:S02]  /*0780*/  LOP3.LUT R3, R28, R9, RZ, 0xfc, !PT ;  /* 0x000000091c037212 */ /* 0x000fe400078efcff */
[----:B------:R-:W-:Y:S02]  /*0790*/  LOP3.LUT R28, R17, R28, RZ, 0xfc, !PT ;  /* 0x0000001c111c7212 */ /* 0x000fe400078efcff */
[----:B------:R-:W-:Y:S01]  /*07a0*/  LOP3.LUT R20, R5, R20, RZ, 0xfc, !PT ;  /* 0x0000001405147212 */ /* 0x000fe200078efcff */
[----:B------:R-:W-:-:S04]  /*07b0*/  DEPBAR.LE SB0, 0x0 ;  /* 0x000080000000791a */ /* 0x000fc80000000000 */
[----:B------:R-:W-:Y:S06]  /*07c0*/  BAR.SYNC.DEFER_BLOCKING 0x0 ;  /* 0x0000000000007b1d */ /* 0x000fec0000010000 */
[----:B------:R-:W-:Y:S04]  /*07d0*/  LDSM.16.M88.4 R8, [R22+UR8] ;  /* 0x000000081608783b */ /* 0x000fe80008000200 */
[----:B------:R-:W1:Y:S04]  /*07e0*/  LDSM.16.M88.4 R12, [R3+UR8+0x400] ;  /* 0x00040008030c783b */ /* 0x000e680008000200 */
[----:B------:R-:W-:Y:S01]  /*07f0*/  LDSM.16.M88.4 R16, [R28+UR8+0x400] ;  /* 0x000400081c10783b */ /* 0x000fe20008000200 */
[----:B-1----:R-:W-:Y:S06]  /*0800*/  HMMA.16816.F32.BF16 R4, R8, R12, RZ ;  /* 0x0000000c0804723c */ /* 0x002fec00000418ff */
[----:B------:R-:W-:Y:S01]  /*0810*/  HMMA.16816.F32.BF16 R8, R8, R14, RZ ;  /* 0x0000000e0808723c */ /* 0x000fe200000418ff */
[----:B------:R-:W1:Y:S01]  /*0820*/  LDSM.16.M88.4 R12, [R20+UR8] ;  /* 0x00000008140c783b */ /* 0x000e620008000200 */
[----:B------:R-:W-:Y:S06]  /*0830*/  BAR.SYNC.DEFER_BLOCKING 0x0 ;  /* 0x0000000000007b1d */ /* 0x000fec0000010000 */
[----:B------:R-:W-:Y:S01]  /*0840*/  @!PT LDS RZ, [RZ] ;  /* 0x00000000fffff984 */ /* 0x000fe20000000800 */
[----:B------:R-:W-:Y:S01]  /*0850*/  @!PT LDS RZ, [RZ] ;  /* 0x00000000fffff984 */ /* 0x000fe20000000800 */
[----:B------:R-:W-:Y:S01]  /*0860*/  @!PT LDS RZ, [RZ] ;  /* 0x00000000fffff984 */ /* 0x000fe20000000800 */
[----:B------:R-:W-:Y:S04]  /*0870*/  LDGSTS.E [R24], desc[UR14][R38.64+0x40] ;  /* 0x0000004026187fae */ /* 0x000fe8000b92184e */
[----:B------:R-:W0:Y:S04]  /*0880*/  LDGDEPBAR ;  /* 0x00000000000079af */ /* 0x000e280000000000 */
[----:B------:R3:W-:Y:S04]  /*0890*/  LDGSTS.E.BYPASS.128 [R0+0x400], desc[UR14][R34.64+0x40] ;  /* 0x0040004022007fae */ /* 0x0007e8000b901c4e */
[----:B------:R4:W-:Y:S01]  /*08a0*/  LDGSTS.E.BYPASS.128 [R2+0x400], desc[UR14][R36.64+0x40] ;  /* 0x0040004024027fae */ /* 0x0009e2000b901c4e */
[----:B-1----:R-:W-:Y:S03]  /*08b0*/  HMMA.16816.F32.BF16 R4, R12, R16, R4 ;  /* 0x000000100c04723c */ /* 0x002fe60000041804 */
[----:B------:R-:W0:Y:S03]  /*08c0*/  LDGDEPBAR ;  /* 0x00000000000079af */ /* 0x000e260000000000 */
[----:B------:R-:W-:Y:S01]  /*08d0*/  HMMA.16816.F32.BF16 R8, R12, R18, R8 ;  /* 0x000000120c08723c */ /* 0x000fe20000041808 */
[----:B---3--:R-:W-:-:S05]  /*08e0*/  IADD3 R34, P1, R34, 0x80, RZ ;  /* 0x0000008022227810 */ /* 0x008fca0007f3e0ff */
[----:B------:R-:W-:Y:S01]  /*08f0*/  IMAD.X R31, RZ, RZ, R35, P1 ;  /* 0x000000ffff1f7224 */ /* 0x000fe200008e0623 */
[C---:B------:R-:W-:Y:S02]  /*0900*/  LOP3.LUT R13, R30.reuse, 0xf, RZ, 0xc0, !PT ;  /* 0x0000000f1e0d7812 */ /* 0x040fe400078ec0ff */
[----:B------:R-:W-:-:S03]  /*0910*/  LOP3.LUT R30, R30, 0x1f, RZ, 0xc0, !PT ;  /* 0x0000001f1e1e7812 */ /* 0x000fc600078ec0ff */
[----:B------:R-:W-:Y:S01]  /*0920*/  IMAD.WIDE.U32 R12, R13, 0x4, R32 ;  /* 0x000000040d0c7825 */ /* 0x000fe200078e0020 */
[----:B------:R-:W-:Y:S02]  /*0930*/  IADD3 R32, P0, R36, 0x80, RZ ;  /* 0x0000008024207810 */ /* 0x000fe40007f1e0ff */
[----:B----4-:R-:W-:-:S03]  /*0940*/  IADD3 R36, P2, R12, 0x80, RZ ;  /* 0x000000800c247810 */ /* 0x010fc60007f5e0ff */
[----:B------:R-:W-:Y:S01]  /*0950*/  IMAD.X R29, RZ, RZ, R37, P0 ;  /* 0x000000ffff1d7224 */ /* 0x000fe200000e0625 */
[----:B------:R-:W-:-:S04]  /*0960*/  DEPBAR.LE SB0, 0x0 ;  /* 0x000080000000791a */ /* 0x000fc80000000000 */
[----:B------:R-:W-:Y:S01]  /*0970*/  BAR.SYNC.DEFER_BLOCKING 0x0 ;  /* 0x0000000000007b1d */ /* 0x000fe20000010000 */
[----:B------:R-:W-:-:S05]  /*0980*/  IMAD.X R33, RZ, RZ, R13, P2 ;  /* 0x000000ffff217224 */ /* 0x000fca00010e060d */
[----:B------:R2:W1:Y:S04]  /*0990*/  LDSM.16.M88.4 R12, [R22+UR8] ;  /* 0x00000008160c783b */ /* 0x0004680008000200 */
[----:B-1----:R2:W3:Y:S02]  /*09a0*/  LDSM.16.M88.4 R16, [R3+UR8+0x400] ;  /* 0x000400080310783b */ /* 0x0024e40008000200 */
.L_x_0:
[----:B-123--:R-:W-:Y:S01]  /*09b0*/  HMMA.16816.F32.BF16 R4, R12, R16, R4 ;  /* 0x000000100c04723c */ /* 0x00efe20000041804 */
[----:B------:R-:W-:Y:S01]  /*09c0*/  UISETP.GE.U32.AND UP1, UPT, UR4, 0xbe0, UPT ;  /* 0x00000be00400788c */ /* 0x000fe2000bf26070 */
[----:B------:R-:W-:Y:S01]  /*09d0*/  IMAD.MOV.U32 R37, RZ, RZ, R33 ;  /* 0x000000ffff257224 */ /* 0x000fe200078e0021 */
[----:B------:R-:W-:Y:S01]  /*09e0*/  UIADD3 UR4, UR4, 0x20, URZ ;  /* 0x0000002004047890 */ /* 0x000fe2000fffe03f */
[----:B------:R-:W-:Y:S01]  /*09f0*/  IMAD.MOV.U32 R38, RZ, RZ, R34 ;  /* 0x000000ffff267224 */ /* 0x000fe200078e0022 */
[----:B------:R-:W-:Y:S01]  /*0a00*/  IADD3 R34, P1, R34, 0x40, RZ ;  /* 0x0000004022227810 */ /* 0x000fe20007f3e0ff */
[----:B------:R-:W-:Y:S01]  /*0a10*/  HMMA.16816.F32.BF16 R8, R12, R18, R8 ;  /* 0x000000120c08723c */ /* 0x000fe20000041808 */
[----:B------:R-:W-:Y:S01]  /*0a20*/  LDSM.16.M88.4 R12, [R20+UR8] ;  /* 0x00000008140c783b */ /* 0x000fe20008000200 */
[----:B------:R-:W-:Y:S01]  /*0a30*/  PLOP3.LUT P3, PT, PT, PT, UP1, 0x80, 0x0 ;  /* 0x000000000000781c */ /* 0x000fe20003f6f018 */
[--C-:B------:R-:W-:Y:S02]  /*0a40*/  IMAD.MOV.U32 R39, RZ, RZ, R31.reuse ;  /* 0x000000ffff277224 */ /* 0x100fe400078e001f */
[----:B------:R-:W1:Y:S01]  /*0a50*/  LDSM.16.M88.4 R16, [R28+UR8+0x400] ;  /* 0x000400081c10783b */ /* 0x000e620008000200 */
[----:B------:R-:W-:Y:S01]  /*0a60*/  IMAD.X R31, RZ, RZ, R31, P1 ;  /* 0x000000ffff1f7224 */ /* 0x000fe200008e061f */
[----:B------:R-:W-:Y:S08]  /*0a70*/  BAR.SYNC.DEFER_BLOCKING 0x0 ;  /* 0x0000000000007b1d */ /* 0x000ff00000010000 */
[----:B------:R-:W-:Y:S01]  /*0a80*/  @!PT LDS RZ, [RZ] ;  /* 0x00000000fffff984 */ /* 0x000fe20000000800 */
[----:B------:R-:W-:Y:S01]  /*0a90*/  @!PT LDS RZ, [RZ] ;  /* 0x00000000fffff984 */ /* 0x000fe20000000800 */
[----:B------:R-:W-:Y:S01]  /*0aa0*/  @!PT LDS RZ, [RZ] ;  /* 0x00000000fffff984 */ /* 0x000fe20000000800 */
[----:B------:R2:W-:Y:S04]  /*0ab0*/  LDGSTS.E [R24], desc[UR14][R36.64], !P3 ;  /* 0x0000000024187fae */ /* 0x0005e8000d92184e */
[----:B------:R-:W0:Y:S04]  /*0ac0*/  LDGDEPBAR ;  /* 0x00000000000079af */ /* 0x000e280000000000 */
[----:B------:R3:W-:Y:S01]  /*0ad0*/  LDGSTS.E.BYPASS.128 [R0+0x400], desc[UR14][R38.64], !P3 ;  /* 0x0040000026007fae */ /* 0x0007e2000d901c4e */
[----:B--2---:R-:W-:Y:S01]  /*0ae0*/  IADD3 R36, P2, R36, 0x40, RZ ;  /* 0x0000004024247810 */ /* 0x004fe20007f5e0ff */
[----:B-1----:R-:W-:Y:S04]  /*0af0*/  HMMA.16816.F32.BF16 R4, R12, R16, R4 ;  /* 0x000000100c04723c */ /* 0x002fe80000041804 */
[----:B------:R-:W-:-:S02]  /*0b00*/  IMAD.X R33, RZ, RZ, R33, P2 ;  /* 0x000000ffff217224 */ /* 0x000fc400010e0621 */
[----:B------:R-:W-:Y:S01]  /*0b10*/  HMMA.16816.F32.BF16 R8, R12, R18, R8 ;  /* 0x000000120c08723c */ /* 0x000fe20000041808 */
[----:B---3--:R-:W-:Y:S01]  /*0b20*/  IMAD.MOV.U32 R38, RZ, RZ, R32 ;  /* 0x000000ffff267224 */ /* 0x008fe200078e0020 */
[----:B------:R-:W-:Y:S01]  /*0b30*/  IADD3 R32, P0, R32, 0x40, RZ ;  /* 0x0000004020207810 */ /* 0x000fe20007f1e0ff */
[----:B------:R-:W-:-:S04]  /*0b40*/  IMAD.MOV.U32 R39, RZ, RZ, R29 ;  /* 0x000000ffff277224 */ /* 0x000fc800078e001d */
[----:B------:R-:W-:Y:S01]  /*0b50*/  IMAD.X R29, RZ, RZ, R29, P0 ;  /* 0x000000ffff1d7224 */ /* 0x000fe200000e061d */
[----:B------:R1:W-:Y:S04]  /*0b60*/  LDGSTS.E.BYPASS.128 [R2+0x400], desc[UR14][R38.64], !P3 ;  /* 0x0040000026027fae */ /* 0x0003e8000d901c4e */
[----:B------:R-:W0:Y:S01]  /*0b70*/  LDGDEPBAR ;  /* 0x00000000000079af */ /* 0x000e220000000000 */
[----:B------:R-:W-:-:S04]  /*0b80*/  DEPBAR.LE SB0, 0x0 ;  /* 0x000080000000791a */ /* 0x000fc80000000000 */
[----:B------:R-:W-:Y:S06]  /*0b90*/  BAR.SYNC.DEFER_BLOCKING 0x0 ;  /* 0x0000000000007b1d */ /* 0x000fec0000010000 */
[----:B------:R1:W2:Y:S04]  /*0ba0*/  LDSM.16.M88.4 R12, [R22+UR8] ;  /* 0x00000008160c783b */ /* 0x0002a80008000200 */
[----:B------:R1:W3:Y:S01]  /*0bb0*/  LDSM.16.M88.4 R16, [R3+UR8+0x400] ;  /* 0x000400080310783b */ /* 0x0002e20008000200 */
[----:B------:R-:W-:Y:S05]  /*0bc0*/  @!P3 BRA `(.L_x_0) ;  /* 0xfffffffc0078b947 */ /* 0x000fea000383ffff */
[----:B------:R-:W-:Y:S01]  /*0bd0*/  IABS R0, UR13 ;  /* 0x0000000d00007c13 */ /* 0x000fe20008000000 */
[----:B------:R-:W-:Y:S01]  /*0be0*/  UISETP.GE.AND UP2, UPT, UR13, URZ, UPT ;  /* 0x0000003f0d00728c */ /* 0x000fe2000bf46270 */
[----:B------:R-:W-:-:S04]  /*0bf0*/  DEPBAR.LE SB0, 0x0 ;  /* 0x000080000000791a */ /* 0x000fc80000000000 */
[----:B------:R-:W-:Y:S01]  /*0c00*/  R2UR UR10, R0 ;  /* 0x00000000000a72ca */ /* 0x000fe200000e0000 */
[C---:B-1----:R-:W-:Y:S01]  /*0c10*/  IMAD.SHL.U32 R3, R21.reuse, 0x8, RZ ;  /* 0x0000000815037824 */ /* 0x042fe200078e00ff */
[----:B------:R-:W-:Y:S01]  /*0c20*/  SHF.R.U32.HI R30, RZ, 0x2, R30 ;  /* 0x00000002ff1e7819 */ /* 0x000fe2000001161e */
[----:B------:R-:W-:Y:S01]  /*0c30*/  IMAD.SHL.U32 R0, R21, 0x2, RZ ;  /* 0x0000000215007824 */ /* 0x000fe200078e00ff */
[----:B------:R-:W-:Y:S01]  /*0c40*/  F2FP.BF16.F32.PACK_AB R4, R5, R4 ;  /* 0x000000040504723e */ /* 0x000fe200000010ff */
[----:B------:R-:W-:Y:S01]  /*0c50*/  IMAD.U32 R2, RZ, RZ, UR12 ;  /* 0x0000000cff027e24 */ /* 0x000fe2000f8e00ff */
[----:B------:R-:W-:Y:S02]  /*0c60*/  LOP3.LUT R3, R3, 0x6, R26, 0xf8, !PT ;  /* 0x0000000603037812 */ /* 0x000fe400078ef81a */
[----:B------:R-:W-:Y:S02]  /*0c70*/  F2FP.BF16.F32.PACK_AB R6, R7, R6 ;  /* 0x000000060706723e */ /* 0x000fe400000010ff */
[----:B------:R-:W-:Y:S01]  /*0c80*/  F2FP.BF16.F32.PACK_AB R8, R9, R8 ;  /* 0x000000080908723e */ /* 0x000fe200000010ff */
[----:B------:R-:W-:Y:S01]  /*0c90*/  IMAD R3, R30, 0x88, R3 ;  /* 0x000000881e037824 */ /* 0x000fe200078e0203 */
[----:B------:R-:W-:Y:S01]  /*0ca0*/  F2FP.BF16.F32.PACK_AB R10, R11, R10 ;  /* 0x0000000a0b0a723e */ /* 0x000fe200000010ff */
[----:B------:R-:W-:Y:S01]  /*0cb0*/  UIMAD.WIDE.U32 UR4, UR9, UR10, URZ ;  /* 0x0000000a090472a5 */ /* 0x000fe2000f8e003f */
[----:B------:R-:W-:-:S02]  /*0cc0*/  LOP3.LUT R23, R0, R23, RZ, 0xfc, !PT ;  /* 0x0000001700177212 */ /* 0x000fc400078efcff */
[----:B------:R-:W-:Y:S01]  /*0cd0*/  LEA R3, R3, UR8, 0x1 ;  /* 0x0000000803037c11 */ /* 0x000fe2000f8e08ff */
[----:B------:R-:W-:Y:S01]  /*0ce0*/  UIMAD UR5, UR5, UR11, UR10 ;  /* 0x0000000b050572a4 */ /* 0x000fe2000f8e020a */
[----:B------:R-:W-:Y:S01]  /*0cf0*/  BAR.SYNC.DEFER_BLOCKING 0x0 ;  /* 0x0000000000007b1d */ /* 0x000fe20000010000 */
[----:B------:R-:W-:Y:S02]  /*0d00*/  LOP3.LUT R0, R27, 0x78, RZ, 0xc0, !PT ;  /* 0x000000781b007812 */ /* 0x000fe400078ec0ff */
[----:B------:R-:W-:Y:S01]  /*0d10*/  UISETP.GT.U32.AND UP1, UPT, UR16, UR5, UPT ;  /* 0x000000051000728c */ /* 0x000fe2000bf24070 */
[----:B------:R-:W-:Y:S02]  /*0d20*/  LOP3.LUT R27, R2, 0x78, R27, 0xf8, !PT ;  /* 0x00000078021b7812 */ /* 0x000fe400078ef81b */
[----:B------:R-:W-:-:S05]  /*0d30*/  IMAD R0, R23, 0x88, R0 ;  /* 0x0000008817007824 */ /* 0x000fca00078e0200 */
[----:B------:R-:W-:-:S03]  /*0d40*/  LEA R0, R0, UR8, 0x1 ;  /* 0x0000000800007c11 */ /* 0x000fc6000f8e08ff */
[----:B------:R-:W-:-:S04]  /*0d50*/  @!UP1 UIADD3 UR5, UR5, -UR16, URZ ;  /* 0x8000001005059290 */ /* 0x000fc8000fffe03f */
[----:B------:R-:W-:Y:S01]  /*0d60*/  UISETP.GT.U32.AND UP1, UPT, UR16, UR5, UPT ;  /* 0x000000051000728c */ /* 0x000fe2000bf24070 */
[----:B------:R1:W-:Y:S04]  /*0d70*/  STS [R3], R4 ;  /* 0x0000000403007388 */ /* 0x0003e80000000800 */
[----:B------:R1:W-:Y:S06]  /*0d80*/  STS [R3+0x880], R6 ;  /* 0x0008800603007388 */ /* 0x0003ec0000000800 */
[----:B------:R-:W-:Y:S01]  /*0d90*/  @!UP1 UIADD3 UR5, UR5, -UR16, URZ ;  /* 0x8000001005059290 */ /* 0x000fe2000fffe03f */
[----:B------:R1:W-:Y:S03]  /*0da0*/  STS [R3+0x80], R8 ;  /* 0x0000800803007388 */ /* 0x0003e60000000800 */
[----:B------:R-:W-:Y:S01]  /*0db0*/  @!UP2 UIADD3 UR5, -UR5, URZ, URZ ;  /* 0x0000003f0505a290 */ /* 0x000fe2000fffe13f */
[----:B------:R1:W-:Y:S03]  /*0dc0*/  STS [R3+0x900], R10 ;  /* 0x0009000a03007388 */ /* 0x0003e60000000800 */
[----:B------:R-:W-:-:S04]  /*0dd0*/  USEL UR5, UR7, UR5, !UP0 ;  /* 0x0000000507057287 */ /* 0x000fc8000c000000 */
[----:B------:R-:W-:-:S04]  /*0de0*/  ULEA UR5, UR6, UR5, 0x3 ;  /* 0x0000000506057291 */ /* 0x000fc8000f8e183f */
[----:B------:R-:W-:-:S06]  /*0df0*/  USHF.L.U32 UR5, UR5, 0x4, URZ ;  /* 0x0000000405057899 */ /* 0x000fcc000800063f */
[----:B------:R-:W-:Y:S01]  /*0e00*/  LOP3.LUT R25, R25, UR5, RZ, 0xfc, !PT ;  /* 0x0000000519197c12 */ /* 0x000fe2000f8efcff */
[----:B------:R-:W-:Y:S03]  /*0e10*/  BAR.SYNC.DEFER_BLOCKING 0x0 ;  /* 0x0000000000007b1d */ /* 0x000fe60000010000 */
[----:B------:R-:W-:-:S04]  /*0e20*/  ISETP.GE.AND P0, PT, R25, 0x1, PT ;  /* 0x000000011900780c */ /* 0x000fc80003f06270 */
[----:B------:R-:W-:-:S13]  /*0e30*/  ISETP.LT.AND P0, PT, R27, 0x4800, !P0 ;  /* 0x000048001b00780c */ /* 0x000fda0004701270 */
[----:B-1----:R-:W-:Y:S05]  /*0e40*/  @!P0 EXIT ;  /* 0x000000000000894d */ /* 0x002fea0003800000 */
[----:B------:R-:W1:Y:S01]  /*0e50*/  LDS.128 R4, [R0] ;  /* 0x0000000000047984 */ /* 0x000e620000000c00 */
[----:B------:R-:W2:Y:S02]  /*0e60*/  LDC.64 R2, c[0x0][0x220] ;  /* 0x00008800ff027b82 */ /* 0x000ea40000000a00 */
[----:B--2---:R-:W-:-:S05]  /*0e70*/  IMAD.WIDE R2, R27, 0x2, R2 ;  /* 0x000000021b027825 */ /* 0x004fca00078e0202 */
[----:B-1----:R-:W-:Y:S01]  /*0e80*/  STG.E.128 desc[UR14][R2.64], R4 ;  /* 0x0000000402007986 */ /* 0x002fe2000c101d0e */
[----:B------:R-:W-:Y:S05]  /*0e90*/  EXIT ;  /* 0x000000000000794d */ /* 0x000fea0003800000 */
.L_x_1:
[----:B------:R-:W-:-:S00]  /*0ea0*/  BRA `(.L_x_1) ;  /* 0xfffffffc00fc7947 */ /* 0x000fc0000383ffff */
[----:B------:R-:W-:-:S00]  /*0eb0*/  NOP ;  /* 0x0000000000007918 */ /* 0x000fc00000000000 */
        /* <DEDUP_REMOVED lines=12> */
.L_x_2:


//--------------------- .nv.shared.triton_mm      --------------------------
	.section	.nv.shared.triton_mm,"aw",@nobits
	.sectionflags	@""
	.align	16
	.zero		1024


//--------------------- .nv.constant0.triton_mm   --------------------------
	.section	.nv.constant0.triton_mm,"a",@progbits
	.sectionflags	@""
	.align	4
.nv.constant0.triton_mm:
	.zero		552
